	.headerflags	@"EF_CUDA_TEXMODE_UNIFIED EF_CUDA_64BIT_ADDRESS EF_CUDA_ACCELERATORS EF_CUDA_SM90 EF_CUDA_VIRTUAL_SM(EF_CUDA_SM90)"
	.elftype	@"ET_EXEC"


//--------------------- .nv.info                  --------------------------
	.section	.nv.info,"",@"SHT_CUDA_INFO"
	.align	4


	//----- nvinfo : EIATTR_REGCOUNT
	.align		4
        /*0000*/ 	.byte	0x04, 0x2f
        /*0002*/ 	.short	(.L_3 - .L_2)
	.align		4
.L_2:
        /*0004*/ 	.word	index@(triton_poi_fused__native_batch_norm_legit_no_training_silu_14)
        /*0008*/ 	.word	0x00000011


	//----- nvinfo : EIATTR_MIN_STACK_SIZE
	.align		4
.L_3:
        /*000c*/ 	.byte	0x04, 0x12
        /*000e*/ 	.short	(.L_5 - .L_4)
	.align		4
.L_4:
        /*0010*/ 	.word	index@(triton_poi_fused__native_batch_norm_legit_no_training_silu_14)
        /*0014*/ 	.word	0x00000000


	//----- nvinfo : EIATTR_FRAME_SIZE
	.align		4
.L_5:
        /*0018*/ 	.byte	0x04, 0x11
        /*001a*/ 	.short	(.L_7 - .L_6)
	.align		4
.L_6:
        /*001c*/ 	.word	index@(triton_poi_fused__native_batch_norm_legit_no_training_silu_14)
        /*0020*/ 	.word	0x00000000


	//----- nvinfo : EIATTR_MIN_STACK_SIZE
	.align		4
.L_7:
        /*0024*/ 	.byte	0x04, 0x12
        /*0026*/ 	.short	(.L_9 - .L_8)
	.align		4
.L_8:
        /*0028*/ 	.word	index@(triton_poi_fused__native_batch_norm_legit_no_training_silu_14)
        /*002c*/ 	.word	0x00000000
.L_9:


//--------------------- .nv.info.triton_poi_fused__native_batch_norm_legit_no_training_silu_14 --------------------------
	.section	.nv.info.triton_poi_fused__native_batch_norm_legit_no_training_silu_14,"",@"SHT_CUDA_INFO"
	.sectionflags	@""
	.align	4


	//----- nvinfo : EIATTR_CUDA_API_VERSION
	.align		4
        /*0000*/ 	.byte	0x04, 0x37
        /*0002*/ 	.short	(.L_11 - .L_10)
.L_10:
        /*0004*/ 	.word	0x0000007c


	//----- nvinfo : EIATTR_KPARAM_INFO
	.align		4
.L_11:
        /*0008*/ 	.byte	0x04, 0x17
        /*000a*/ 	.short	(.L_13 - .L_12)
.L_12:
        /*000c*/ 	.word	0x00000000
        /*0010*/ 	.short	0x0006
        /*0012*/ 	.short	0x0030
        /*0014*/ 	.byte	0x00, 0xf0, 0x11, 0x00


	//----- nvinfo : EIATTR_KPARAM_INFO
	.align		4
.L_13:
        /*0018*/ 	.byte	0x04, 0x17
        /*001a*/ 	.short	(.L_15 - .L_14)
.L_14:
        /*001c*/ 	.word	0x00000000
        /*0020*/ 	.short	0x0005
        /*0022*/ 	.short	0x0028
        /*0024*/ 	.byte	0x00, 0xf4, 0x21, 0x00


	//----- nvinfo : EIATTR_KPARAM_INFO
	.align		4
.L_15:
        /*0028*/ 	.byte	0x04, 0x17
        /*002a*/ 	.short	(.L_17 - .L_16)
.L_16:
        /*002c*/ 	.word	0x00000000
        /*0030*/ 	.short	0x0004
        /*0032*/ 	.short	0x0020
        /*0034*/ 	.byte	0x00, 0xf4, 0x21, 0x00


	//----- nvinfo : EIATTR_KPARAM_INFO
	.align		4
.L_17:
        /*0038*/ 	.byte	0x04, 0x17
        /*003a*/ 	.short	(.L_19 - .L_18)
.L_18:
        /*003c*/ 	.word	0x00000000
        /*0040*/ 	.short	0x0003
        /*0042*/ 	.short	0x0018
        /*0044*/ 	.byte	0x00, 0xf4, 0x21, 0x00


	//----- nvinfo : EIATTR_KPARAM_INFO
	.align		4
.L_19:
        /*0048*/ 	.byte	0x04, 0x17
        /*004a*/ 	.short	(.L_21 - .L_20)
.L_20:
        /*004c*/ 	.word	0x00000000
        /*0050*/ 	.short	0x0002
        /*0052*/ 	.short	0x0010
        /*0054*/ 	.byte	0x00, 0xf4, 0x21, 0x00


	//----- nvinfo : EIATTR_KPARAM_INFO
	.align		4
.L_21:
        /*0058*/ 	.byte	0x04, 0x17
        /*005a*/ 	.short	(.L_23 - .L_22)
.L_22:
        /*005c*/ 	.word	0x00000000
        /*0060*/ 	.short	0x0001
        /*0062*/ 	.short	0x0008
        /*0064*/ 	.byte	0x00, 0xf4, 0x21, 0x00


	//----- nvinfo : EIATTR_KPARAM_INFO
	.align		4
.L_23:
        /*0068*/ 	.byte	0x04, 0x17
        /*006a*/ 	.short	(.L_25 - .L_24)
.L_24:
        /*006c*/ 	.word	0x00000000
        /*0070*/ 	.short	0x0000
        /*0072*/ 	.short	0x0000
        /*0074*/ 	.byte	0x00, 0xf4, 0x21, 0x00


	//----- nvinfo : EIATTR_SPARSE_MMA_MASK
	.align		4
.L_25:
        /*0078*/ 	.byte	0x03, 0x50
        /*007a*/ 	.short	0x0000


	//----- nvinfo : EIATTR_MAXREG_COUNT
	.align		4
        /*007c*/ 	.byte	0x03, 0x1b
        /*007e*/ 	.short	0x00ff


	//----- nvinfo : EIATTR_EXIT_INSTR_OFFSETS
	.align		4
        /*0080*/ 	.byte	0x04, 0x1c
        /*0082*/ 	.short	(.L_27 - .L_26)


	//   ....[0]....
.L_26:
        /*0084*/ 	.word	0x00000530


	//----- nvinfo : EIATTR_REQNTID
	.align		4
.L_27:
        /*0088*/ 	.byte	0x04, 0x10
        /*008a*/ 	.short	(.L_29 - .L_28)
.L_28:
        /*008c*/ 	.word	0x00000100
        /*0090*/ 	.word	0x00000001
        /*0094*/ 	.word	0x00000001


	//----- nvinfo : EIATTR_CBANK_PARAM_SIZE
	.align		4
.L_29:
        /*0098*/ 	.byte	0x03, 0x19
        /*009a*/ 	.short	0x0034


	//----- nvinfo : EIATTR_PARAM_CBANK
	.align		4
        /*009c*/ 	.byte	0x04, 0x0a
        /*009e*/ 	.short	(.L_31 - .L_30)
	.align		4
.L_30:
        /*00a0*/ 	.word	index@(.nv.constant0.triton_poi_fused__native_batch_norm_legit_no_training_silu_14)
        /*00a4*/ 	.short	0x0210
        /*00a6*/ 	.short	0x0034


	//----- nvinfo : EIATTR_SW_WAR
	.align		4
.L_31:
        /*00a8*/ 	.byte	0x04, 0x36
        /*00aa*/ 	.short	(.L_33 - .L_32)
.L_32:
        /*00ac*/ 	.word	0x00000008
.L_33:


//--------------------- .nv.callgraph             --------------------------
	.section	.nv.callgraph,"",@"SHT_CUDA_CALLGRAPH"
	.align	4
	.sectionentsize	8
	.align		4
        /*0000*/ 	.word	0x00000000
	.align		4
        /*0004*/ 	.word	0xffffffff
	.align		4
        /*0008*/ 	.word	0x00000000
	.align		4
        /*000c*/ 	.word	0xfffffffe
	.align		4
        /*0010*/ 	.word	0x00000000
	.align		4
        /*0014*/ 	.word	0xfffffffd
	.align		4
        /*0018*/ 	.word	0x00000000
	.align		4
        /*001c*/ 	.word	0xfffffffc


//--------------------- .nv.constant4             --------------------------
	.section	.nv.constant4,"a",@progbits
	.align	8
	.align		8
.nv.constant4:
        /*0000*/ 	.dword	_$_str
	.align		8
        /*0008*/ 	.dword	_$_str_$_2


//--------------------- .text.triton_poi_fused__native_batch_norm_legit_no_training_silu_14 --------------------------
	.section	.text.triton_poi_fused__native_batch_norm_legit_no_training_silu_14,"ax",@progbits
	.align	128
        .global         triton_poi_fused__native_batch_norm_legit_no_training_silu_14
        .type           triton_poi_fused__native_batch_norm_legit_no_training_silu_14,@function
        .size           triton_poi_fused__native_batch_norm_legit_no_training_silu_14,(.L_x_1 - triton_poi_fused__native_batch_norm_legit_no_training_silu_14)
        .other          triton_poi_fused__native_batch_norm_legit_no_training_silu_14,@"STO_CUDA_ENTRY STV_DEFAULT"
triton_poi_fused__native_batch_norm_legit_no_training_silu_14:
.text.triton_poi_fused__native_batch_norm_legit_no_training_silu_14:
[----:B------:R-:W-:Y:S01]  /*0000*/  LDC R1, c[0x0][0x28] ;  /* 0x00000a00ff017b82 */ /* 0x000fe20000000800 */
[----:B------:R-:W1:Y:S07]  /*0010*/  S2R R0, SR_TID.X ;  /* 0x0000000000007919 */ /* 0x000e6e0000002100 */
[----:B------:R-:W2:Y:S01]  /*0020*/  LDC.64 R2, c[0x0][0x228] ;  /* 0x00008a00ff027b82 */ /* 0x000ea20000000a00 */
[----:B------:R-:W-:Y:S01]  /*0030*/  ULDC.64 UR4, c[0x0][0x208] ;  /* 0x0000820000047ab9 */ /* 0x000fe20000000a00 */
[----:B------:R-:W3:Y:S06]  /*0040*/  S2R R7, SR_CTAID.X ;  /* 0x0000000000077919 */ /* 0x000eec0000002500 */
[----:B------:R-:W4:Y:S08]  /*0050*/  LDC.64 R8, c[0x0][0x230] ;  /* 0x00008c00ff087b82 */ /* 0x000f300000000a00 */
[----:B------:R-:W5:Y:S01]  /*0060*/  LDC.64 R10, c[0x0][0x238] ;  /* 0x00008e00ff0a7b82 */ /* 0x000f620000000a00 */
[----:B-1----:R-:W-:-:S02]  /*0070*/  SHF.L.U32 R0, R0, 0x1, RZ ;  /* 0x0000000100007819 */ /* 0x002fc400000006ff */
[----:B---3--:R-:W-:Y:S02]  /*0080*/  SHF.R.S32.HI R5, RZ, 0x16, R7 ;  /* 0x00000016ff057819 */ /* 0x008fe40000011407 */
[----:B------:R-:W-:Y:S02]  /*0090*/  LOP3.LUT R0, R0, 0x1fe, RZ, 0xc0, !PT ;  /* 0x000001fe00007812 */ /* 0x000fe400078ec0ff */
[----:B------:R-:W-:Y:S02]  /*00a0*/  SGXT R5, R5, 0x1 ;  /* 0x000000010505781a */ /* 0x000fe40000000200 */
[----:B------:R-:W-:Y:S02]  /*00b0*/  LEA R0, R7, R0, 0x9 ;  /* 0x0000000007007211 */ /* 0x000fe400078e48ff */
[----:B------:R-:W1:Y:S02]  /*00c0*/  LDC.64 R6, c[0x0][0x220] ;  /* 0x00008800ff067b82 */ /* 0x000e640000000a00 */
[----:B------:R-:W-:-:S04]  /*00d0*/  LEA.HI R5, R5, R0, RZ, 0x7 ;  /* 0x0000000005057211 */ /* 0x000fc800078f38ff */
[----:B------:R-:W-:-:S04]  /*00e0*/  LOP3.LUT R5, R5, 0xffffff80, RZ, 0xc0, !PT ;  /* 0xffffff8005057812 */ /* 0x000fc800078ec0ff */
[----:B------:R-:W-:Y:S02]  /*00f0*/  IADD3 R13, R0, -R5, RZ ;  /* 0x80000005000d7210 */ /* 0x000fe40007ffe0ff */
[----:B------:R-:W3:Y:S03]  /*0100*/  LDC.64 R4, c[0x0][0x218] ;  /* 0x00008600ff047b82 */ /* 0x000ee60000000a00 */
[----:B--2---:R-:W-:-:S06]  /*0110*/  IMAD.WIDE R2, R13, 0x4, R2 ;  /* 0x000000040d027825 */ /* 0x004fcc00078e0202 */
[----:B------:R-:W2:Y:S01]  /*0120*/  LDG.E.EL.64 R2, desc[UR4][R2.64] ;  /* 0x0000000402027981 */ /* 0x000ea2000c2e1b00 */
[----:B-1----:R-:W-:-:S04]  /*0130*/  IMAD.WIDE R6, R13, 0x4, R6 ;  /* 0x000000040d067825 */ /* 0x002fc800078e0206 */
[C---:B----4-:R-:W-:Y:S02]  /*0140*/  IMAD.WIDE R8, R13.reuse, 0x4, R8 ;  /* 0x000000040d087825 */ /* 0x050fe400078e0208 */
[----:B------:R-:W4:Y:S02]  /*0150*/  LDG.E.EL.64 R6, desc[UR4][R6.64] ;  /* 0x0000000406067981 */ /* 0x000f24000c2e1b00 */
[----:B-----5:R-:W-:Y:S02]  /*0160*/  IMAD.WIDE R10, R13, 0x4, R10 ;  /* 0x000000040d0a7825 */ /* 0x020fe400078e020a */
[----:B------:R-:W5:Y:S02]  /*0170*/  LDG.E.EL.64 R8, desc[UR4][R8.64] ;  /* 0x0000000408087981 */ /* 0x000f64000c2e1b00 */
[----:B---3--:R-:W-:Y:S02]  /*0180*/  IMAD.WIDE R4, R0, 0x4, R4 ;  /* 0x0000000400047825 */ /* 0x008fe400078e0204 */
[----:B------:R-:W5:Y:S04]  /*0190*/  LDG.E.EL.64 R10, desc[UR4][R10.64] ;  /* 0x000000040a0a7981 */ /* 0x000f68000c2e1b00 */
[----:B------:R-:W4:Y:S01]  /*01a0*/  LDG.E.64 R4, desc[UR4][R4.64] ;  /* 0x0000000404047981 */ /* 0x000f22000c1e1b00 */
[----:B--2---:R-:W-:Y:S01]  /*01b0*/  FADD R2, R2, 0.0010000000474974513054 ;  /* 0x3a83126f02027421 */ /* 0x004fe20000000000 */
[----:B------:R-:W-:-:S03]  /*01c0*/  FADD R3, R3, 0.0010000000474974513054 ;  /* 0x3a83126f03037421 */ /* 0x000fc60000000000 */
[----:B------:R-:W1:Y:S08]  /*01d0*/  MUFU.SQRT R12, R2 ;  /* 0x00000002000c7308 */ /* 0x000e700000002000 */
[----:B------:R-:W2:Y:S01]  /*01e0*/  MUFU.SQRT R13, R3 ;  /* 0x00000003000d7308 */ /* 0x000ea20000002000 */
[C---:B-1----:R-:W-:Y:S02]  /*01f0*/  FSETP.GT.AND P0, PT, R12.reuse, 8.50705917302346158658e+37, PT ;  /* 0x7e8000000c00780b */ /* 0x042fe40003f04000 */
[----:B------:R-:W-:-:S02]  /*0200*/  FSETP.GEU.AND P2, PT, R12, 1.175494350822287508e-38, PT ;  /* 0x008000000c00780b */ /* 0x000fc40003f4e000 */
[C---:B--2---:R-:W-:Y:S02]  /*0210*/  FSETP.GT.AND P1, PT, R13.reuse, 8.50705917302346158658e+37, PT ;  /* 0x7e8000000d00780b */ /* 0x044fe40003f24000 */
[----:B------:R-:W-:-:S07]  /*0220*/  FSETP.GEU.AND P3, PT, R13, 1.175494350822287508e-38, PT ;  /* 0x008000000d00780b */ /* 0x000fce0003f6e000 */
[----:B------:R-:W-:Y:S01]  /*0230*/  @P0 FMUL R12, R12, 0.25 ;  /* 0x3e8000000c0c0820 */ /* 0x000fe20000400000 */
[----:B------:R-:W-:-:S03]  /*0240*/  HFMA2.MMA R2, -RZ, RZ, 1.625, 0 ;  /* 0x3e800000ff027435 */ /* 0x000fc600000001ff */
[----:B------:R-:W-:Y:S01]  /*0250*/  @!P2 FMUL R12, R12, 16777216 ;  /* 0x4b8000000c0ca820 */ /* 0x000fe20000400000 */
[----:B------:R-:W-:-:S05]  /*0260*/  @P1 FMUL R13, R13, 0.25 ;  /* 0x3e8000000d0d1820 */ /* 0x000fca0000400000 */
[----:B------:R-:W1:Y:S01]  /*0270*/  MUFU.RCP R12, R12 ;  /* 0x0000000c000c7308 */ /* 0x000e620000001000 */
[----:B------:R-:W-:Y:S01]  /*0280*/  @!P3 FMUL R13, R13, 16777216 ;  /* 0x4b8000000d0db820 */ /* 0x000fe20000400000 */
[----:B------:R-:W-:-:S06]  /*0290*/  FSEL R3, R2, 1, P0 ;  /* 0x3f80000002037808 */ /* 0x000fcc0000000000 */
[----:B------:R-:W2:Y:S01]  /*02a0*/  MUFU.RCP R13, R13 ;  /* 0x0000000d000d7308 */ /* 0x000ea20000001000 */
[----:B------:R-:W-:Y:S01]  /*02b0*/  @!P2 FMUL R3, R3, 16777216 ;  /* 0x4b8000000303a820 */ /* 0x000fe20000400000 */
[----:B------:R-:W-:Y:S01]  /*02c0*/  FSEL R14, R2, 1, P1 ;  /* 0x3f800000020e7808 */ /* 0x000fe20000800000 */
[----:B----4-:R-:W-:Y:S02]  /*02d0*/  FADD R4, R4, -R6 ;  /* 0x8000000604047221 */ /* 0x010fe40000000000 */
[----:B-1----:R-:W-:Y:S02]  /*02e0*/  FMUL R3, R12, R3 ;  /* 0x000000030c037220 */ /* 0x002fe40000400000 */
[----:B------:R-:W-:Y:S01]  /*02f0*/  @!P3 FMUL R14, R14, 16777216 ;  /* 0x4b8000000e0eb820 */ /* 0x000fe20000400000 */
[----:B------:R-:W-:Y:S01]  /*0300*/  FADD R5, R5, -R7 ;  /* 0x8000000705057221 */ /* 0x000fe20000000000 */
[----:B------:R-:W-:Y:S02]  /*0310*/  FMUL R3, R4, R3 ;  /* 0x0000000304037220 */ /* 0x000fe40000400000 */
[----:B--2---:R-:W-:-:S02]  /*0320*/  FMUL R14, R13, R14 ;  /* 0x0000000e0d0e7220 */ /* 0x004fc40000400000 */
[----:B-----5:R-:W-:Y:S02]  /*0330*/  FFMA R8, R8, R3, R10 ;  /* 0x0000000308087223 */ /* 0x020fe4000000000a */
[----:B------:R-:W-:Y:S02]  /*0340*/  FMUL R14, R5, R14 ;  /* 0x0000000e050e7220 */ /* 0x000fe40000400000 */
[----:B------:R-:W-:Y:S02]  /*0350*/  FADD R3, RZ, -R8 ;  /* 0x80000008ff037221 */ /* 0x000fe40000000000 */
[----:B------:R-:W-:Y:S02]  /*0360*/  FFMA R9, R9, R14, R11 ;  /* 0x0000000e09097223 */ /* 0x000fe4000000000b */
[----:B------:R-:W-:Y:S02]  /*0370*/  FMUL R4, R3, 1.4426950216293334961 ;  /* 0x3fb8aa3b03047820 */ /* 0x000fe40000400000 */
[----:B------:R-:W-:-:S04]  /*0380*/  FADD R3, RZ, -R9 ;  /* 0x80000009ff037221 */ /* 0x000fc80000000000 */
[----:B------:R-:W-:Y:S01]  /*0390*/  FMUL R6, R3, 1.4426950216293334961 ;  /* 0x3fb8aa3b03067820 */ /* 0x000fe20000400000 */
[----:B------:R-:W-:-:S04]  /*03a0*/  FSETP.GEU.AND P0, PT, R4, -126, PT ;  /* 0xc2fc00000400780b */ /* 0x000fc80003f0e000 */
[----:B------:R-:W-:-:S09]  /*03b0*/  FSETP.GEU.AND P1, PT, R6, -126, PT ;  /* 0xc2fc00000600780b */ /* 0x000fd20003f2e000 */
[----:B------:R-:W-:-:S04]  /*03c0*/  @!P0 FMUL R4, R4, 0.5 ;  /* 0x3f00000004048820 */ /* 0x000fc80000400000 */
[----:B------:R-:W-:Y:S01]  /*03d0*/  @!P1 FMUL R6, R6, 0.5 ;  /* 0x3f00000006069820 */ /* 0x000fe20000400000 */
[----:B------:R-:W1:Y:S08]  /*03e0*/  MUFU.EX2 R3, R4 ;  /* 0x0000000400037308 */ /* 0x000e700000000800 */
[----:B------:R-:W2:Y:S01]  /*03f0*/  MUFU.EX2 R5, R6 ;  /* 0x0000000600057308 */ /* 0x000ea20000000800 */
[----:B-1----:R-:W-:-:S04]  /*0400*/  @!P0 FMUL R3, R3, R3 ;  /* 0x0000000303038220 */ /* 0x002fc80000400000 */
[----:B------:R-:W-:Y:S01]  /*0410*/  FADD R7, R3, 1 ;  /* 0x3f80000003077421 */ /* 0x000fe20000000000 */
[----:B--2---:R-:W-:-:S04]  /*0420*/  @!P1 FMUL R5, R5, R5 ;  /* 0x0000000505059220 */ /* 0x004fc80000400000 */
[----:B------:R-:W-:Y:S01]  /*0430*/  FADD R10, R5, 1 ;  /* 0x3f800000050a7421 */ /* 0x000fe20000000000 */
[----:B------:R-:W-:Y:S01]  /*0440*/  FSETP.GT.AND P0, PT, R7, 8.50705917302346158658e+37, PT ;  /* 0x7e8000000700780b */ /* 0x000fe20003f04000 */
[----:B------:R-:W1:Y:S03]  /*0450*/  LDC.64 R4, c[0x0][0x210] ;  /* 0x00008400ff047b82 */ /* 0x000e660000000a00 */
[----:B------:R-:W-:-:S09]  /*0460*/  FSETP.GT.AND P1, PT, R10, 8.50705917302346158658e+37, PT ;  /* 0x7e8000000a00780b */ /* 0x000fd20003f24000 */
[----:B------:R-:W-:-:S04]  /*0470*/  @P0 FMUL R7, R7, 0.25 ;  /* 0x3e80000007070820 */ /* 0x000fc80000400000 */
[----:B------:R-:W-:Y:S02]  /*0480*/  @P1 FMUL R10, R10, 0.25 ;  /* 0x3e8000000a0a1820 */ /* 0x000fe40000400000 */
[----:B------:R-:W2:Y:S08]  /*0490*/  MUFU.RCP R7, R7 ;  /* 0x0000000700077308 */ /* 0x000eb00000001000 */
[----:B------:R-:W3:Y:S01]  /*04a0*/  MUFU.RCP R10, R10 ;  /* 0x0000000a000a7308 */ /* 0x000ee20000001000 */
[----:B------:R-:W-:-:S02]  /*04b0*/  FSEL R6, R2, 1, P0 ;  /* 0x3f80000002067808 */ /* 0x000fc40000000000 */
[----:B------:R-:W-:-:S03]  /*04c0*/  FSEL R3, R2, 1, P1 ;  /* 0x3f80000002037808 */ /* 0x000fc60000800000 */
[----:B--2---:R-:W-:-:S04]  /*04d0*/  FMUL R11, R7, R6 ;  /* 0x00000006070b7220 */ /* 0x004fc80000400000 */
[----:B------:R-:W-:Y:S01]  /*04e0*/  FMUL R8, R8, R11 ;  /* 0x0000000b08087220 */ /* 0x000fe20000400000 */
[----:B---3--:R-:W-:Y:S01]  /*04f0*/  FMUL R6, R10, R3 ;  /* 0x000000030a067220 */ /* 0x008fe20000400000 */
[----:B-1----:R-:W-:-:S04]  /*0500*/  IMAD.WIDE R2, R0, 0x4, R4 ;  /* 0x0000000400027825 */ /* 0x002fc800078e0204 */
[----:B------:R-:W-:-:S05]  /*0510*/  FMUL R9, R9, R6 ;  /* 0x0000000609097220 */ /* 0x000fca0000400000 */
[----:B------:R-:W-:Y:S01]  /*0520*/  STG.E.64 desc[UR4][R2.64], R8 ;  /* 0x0000000802007986 */ /* 0x000fe2000c101b04 */
[----:B------:R-:W-:Y:S05]  /*0530*/  EXIT ;  /* 0x000000000000794d */ /* 0x000fea0003800000 */
.L_x_0:
[----:B------:R-:W-:-:S00]  /*0540*/  BRA `(.L_x_0) ;  /* 0xfffffffc00fc7947 */ /* 0x000fc0000383ffff */
[----:B------:R-:W-:-:S00]  /*0550*/  NOP ;  /* 0x0000000000007918 */ /* 0x000fc00000000000 */
        /* <DEDUP_REMOVED lines=10> */
.L_x_1:


//--------------------- .nv.global.init           --------------------------
	.section	.nv.global.init,"aw",@progbits
.nv.global.init:
	.type		_$_str,@object
	.size		_$_str,(_$_str_$_2 - _$_str)
_$_str:
        /*0000*/ 	.byte	0x5f, 0x5f, 0x43, 0x55, 0x44, 0x41, 0x5f, 0x46, 0x54, 0x5a, 0x00
	.type		_$_str_$_2,@object
	.size		_$_str_$_2,(.L_1 - _$_str_$_2)
_$_str_$_2:
        /*000b*/ 	.byte	0x5f, 0x5f, 0x43, 0x55, 0x44, 0x41, 0x5f, 0x50, 0x52, 0x45, 0x43, 0x5f, 0x53, 0x51, 0x52, 0x54
        /*001b*/ 	.byte	0x00
.L_1:


//--------------------- .nv.constant0.triton_poi_fused__native_batch_norm_legit_no_training_silu_14 --------------------------
	.section	.nv.constant0.triton_poi_fused__native_batch_norm_legit_no_training_silu_14,"a",@progbits
	.sectionflags	@""
	.align	4
.nv.constant0.triton_poi_fused__native_batch_norm_legit_no_training_silu_14:
	.zero		580
